//
// Generated by NVIDIA NVVM Compiler
//
// Compiler Build ID: CL-36424714
// Cuda compilation tools, release 13.0, V13.0.88
// Based on NVVM 20.0.0
//

.version 9.0
.target sm_100
.address_size 64

	// .globl	_Z7_matmuljjjPKfS0_Pf
// _ZZ7_matmuljjjPKfS0_PfE6A_smem has been demoted
// _ZZ7_matmuljjjPKfS0_PfE6B_smem has been demoted

.visible .entry _Z7_matmuljjjPKfS0_Pf(
	.param .u32 _Z7_matmuljjjPKfS0_Pf_param_0,
	.param .u32 _Z7_matmuljjjPKfS0_Pf_param_1,
	.param .u32 _Z7_matmuljjjPKfS0_Pf_param_2,
	.param .u64 .ptr .align 1 _Z7_matmuljjjPKfS0_Pf_param_3,
	.param .u64 .ptr .align 1 _Z7_matmuljjjPKfS0_Pf_param_4,
	.param .u64 .ptr .align 1 _Z7_matmuljjjPKfS0_Pf_param_5
)
{
	.reg .pred 	%p<4>;
	.reg .b32 	%r<40>;
	.reg .b32 	%f<7>;
	.reg .b64 	%rd<15>;
	// demoted variable
	.shared .align 4 .b8 _ZZ7_matmuljjjPKfS0_PfE6A_smem[16384];
	// demoted variable
	.shared .align 4 .b8 _ZZ7_matmuljjjPKfS0_PfE6B_smem[16384];
	ld.param.u32 	%r12, [_Z7_matmuljjjPKfS0_Pf_param_1];
	ld.param.u32 	%r13, [_Z7_matmuljjjPKfS0_Pf_param_2];
	ld.param.u64 	%rd3, [_Z7_matmuljjjPKfS0_Pf_param_3];
	ld.param.u64 	%rd4, [_Z7_matmuljjjPKfS0_Pf_param_4];
	shr.u32 	%r14, %r12, 4;
	and.b32  	%r1, %r14, 268435454;
	setp.eq.s32 	%p1, %r1, 0;
	@%p1 bra 	$L__BB0_5;
	cvta.to.global.u64 	%rd1, %rd3;
	mov.u32 	%r16, %tid.x;
	mov.u32 	%r17, %tid.y;
	shl.b32 	%r2, %r16, 1;
	shl.b32 	%r3, %r17, 1;
	mov.u32 	%r18, %ntid.x;
	mov.u32 	%r19, %ctaid.x;
	mad.lo.s32 	%r20, %r19, %r18, %r16;
	shl.b32 	%r4, %r20, 1;
	mov.u32 	%r21, %ntid.y;
	mov.u32 	%r22, %ctaid.y;
	mad.lo.s32 	%r23, %r22, %r21, %r17;
	mul.lo.s32 	%r5, %r23, %r12;
	shl.b32 	%r24, %r17, 6;
	add.s32 	%r25, %r24, %r2;
	shl.b32 	%r26, %r25, 2;
	mov.u32 	%r27, _ZZ7_matmuljjjPKfS0_PfE6A_smem;
	add.s32 	%r6, %r27, %r26;
	mov.u32 	%r28, _ZZ7_matmuljjjPKfS0_PfE6B_smem;
	add.s32 	%r7, %r28, %r26;
	cvta.to.global.u64 	%rd2, %rd4;
	mov.b32 	%r38, 0;
$L__BB0_2:
	shl.b32 	%r30, %r38, 6;
	add.s32 	%r31, %r30, %r2;
	add.s32 	%r32, %r31, %r5;
	mul.wide.u32 	%rd5, %r32, 4;
	add.s64 	%rd6, %rd1, %rd5;
	ld.global.f32 	%f1, [%rd6];
	st.shared.f32 	[%r6], %f1;
	add.s32 	%r33, %r32, 1;
	mul.wide.u32 	%rd7, %r33, 4;
	add.s64 	%rd8, %rd1, %rd7;
	ld.global.f32 	%f2, [%rd8];
	st.shared.f32 	[%r6+4], %f2;
	add.s32 	%r34, %r32, %r12;
	mul.wide.u32 	%rd9, %r34, 4;
	add.s64 	%rd10, %rd1, %rd9;
	ld.global.f32 	%f3, [%rd10];
	st.shared.f32 	[%r6+256], %f3;
	add.s32 	%r35, %r33, %r12;
	mul.wide.u32 	%rd11, %r35, 4;
	add.s64 	%rd12, %rd1, %rd11;
	ld.global.f32 	%f4, [%rd12];
	st.shared.f32 	[%r6+260], %f4;
	add.s32 	%r36, %r30, %r3;
	mad.lo.s32 	%r37, %r36, %r13, %r4;
	mul.wide.u32 	%rd13, %r37, 4;
	add.s64 	%rd14, %rd2, %rd13;
	ld.global.f32 	%f5, [%rd14];
	st.shared.f32 	[%r7], %f5;
	ld.global.f32 	%f6, [%rd14+4];
	st.shared.f32 	[%r7+4], %f6;
	st.shared.f32 	[%r7+256], %f5;
	st.shared.f32 	[%r7+260], %f6;
	bar.sync 	0;
	mov.b32 	%r39, 0;
$L__BB0_3:
	add.s32 	%r39, %r39, 2;
	setp.ne.s32 	%p2, %r39, 16;
	@%p2 bra 	$L__BB0_3;
	bar.sync 	0;
	add.s32 	%r38, %r38, 1;
	setp.ne.s32 	%p3, %r38, %r1;
	@%p3 bra 	$L__BB0_2;
$L__BB0_5:
	ret;

}


// ===== COMPILED SASS (sm_100) =====

	.target	sm_100

	.elftype	@"ET_EXEC"


//--------------------- .note.nv.tkinfo           --------------------------
	.section	.note.nv.tkinfo,"",@"SHT_NOTE"
	.sectionflags	@"SHF_NOTE_NV_TKINFO"
	.tkinfo
        /*0018*/ 	.word	0x00000002
        /*0030*/ 	.string	""
        /*0030*/ 	.string	"ptxas"
        /*0030*/ 	.string	"Cuda compilation tools, release 13.0, V13.0.88"
        /*0030*/ 	.string	"Build cuda_13.0.r13.0/compiler.36424714_0"
        /*0030*/ 	.string	"-arch sm_100 -m 64 "



//--------------------- .note.nv.cuinfo           --------------------------
	.section	.note.nv.cuinfo,"",@"SHT_NOTE"
	.sectionflags	@"SHF_NOTE_NV_CUINFO"
        /*0018*/ 	.short	0x0002
        /*001a*/ 	.short	0x0064
        /*001c*/ 	.short	0x0082
	.zero		2


//--------------------- .nv.info                  --------------------------
	.section	.nv.info,"",@"SHT_CUDA_INFO"
	.align	4


	//----- nvinfo : EIATTR_REGCOUNT
	.align		4
        /*0000*/ 	.byte	0x04, 0x2f
        /*0002*/ 	.short	(.L_1 - .L_0)
	.align		4
.L_0:
        /*0004*/ 	.word	index@(_Z7_matmuljjjPKfS0_Pf)
        /*0008*/ 	.word	0x00000020


	//----- nvinfo : EIATTR_FRAME_SIZE
	.align		4
.L_1:
        /*000c*/ 	.byte	0x04, 0x11
        /*000e*/ 	.short	(.L_3 - .L_2)
	.align		4
.L_2:
        /*0010*/ 	.word	index@(_Z7_matmuljjjPKfS0_Pf)
        /*0014*/ 	.word	0x00000000


	//----- nvinfo : EIATTR_MIN_STACK_SIZE
	.align		4
.L_3:
        /*0018*/ 	.byte	0x04, 0x12
        /*001a*/ 	.short	(.L_5 - .L_4)
	.align		4
.L_4:
        /*001c*/ 	.word	index@(_Z7_matmuljjjPKfS0_Pf)
        /*0020*/ 	.word	0x00000000
.L_5:


//--------------------- .nv.compat                --------------------------
	.section	.nv.compat,"",@"SHT_CUDA_COMPAT_INFO"
	.align	4
        /*0000*/ 	.byte	0x02, 0x09, 0x00, 0x00, 0x02, 0x02, 0x01, 0x00, 0x02, 0x05, 0x05, 0x00, 0x03, 0x07, 0x01, 0x01
        /*0010*/ 	.byte	0x02, 0x03, 0x00, 0x00, 0x02, 0x06, 0x01, 0x00, 0x04, 0x0b, 0x08, 0x00, 0x09, 0x00, 0x00, 0x00
        /*0020*/ 	.byte	0x00, 0x00, 0x00, 0x00


//--------------------- .nv.info._Z7_matmuljjjPKfS0_Pf --------------------------
	.section	.nv.info._Z7_matmuljjjPKfS0_Pf,"",@"SHT_CUDA_INFO"
	.sectionflags	@""
	.align	4


	//----- nvinfo : EIATTR_CUDA_API_VERSION
	.align		4
        /*0000*/ 	.byte	0x04, 0x37
        /*0002*/ 	.short	(.L_7 - .L_6)
.L_6:
        /*0004*/ 	.word	0x00000082


	//----- nvinfo : EIATTR_KPARAM_INFO
	.align		4
.L_7:
        /*0008*/ 	.byte	0x04, 0x17
        /*000a*/ 	.short	(.L_9 - .L_8)
.L_8:
        /*000c*/ 	.word	0x00000000
        /*0010*/ 	.short	0x0005
        /*0012*/ 	.short	0x0020
        /*0014*/ 	.byte	0x00, 0xf5, 0x21, 0x00


	//----- nvinfo : EIATTR_KPARAM_INFO
	.align		4
.L_9:
        /*0018*/ 	.byte	0x04, 0x17
        /*001a*/ 	.short	(.L_11 - .L_10)
.L_10:
        /*001c*/ 	.word	0x00000000
        /*0020*/ 	.short	0x0004
        /*0022*/ 	.short	0x0018
        /*0024*/ 	.byte	0x00, 0xf5, 0x21, 0x00


	//----- nvinfo : EIATTR_KPARAM_INFO
	.align		4
.L_11:
        /*0028*/ 	.byte	0x04, 0x17
        /*002a*/ 	.short	(.L_13 - .L_12)
.L_12:
        /*002c*/ 	.word	0x00000000
        /*0030*/ 	.short	0x0003
        /*0032*/ 	.short	0x0010
        /*0034*/ 	.byte	0x00, 0xf5, 0x21, 0x00


	//----- nvinfo : EIATTR_KPARAM_INFO
	.align		4
.L_13:
        /*0038*/ 	.byte	0x04, 0x17
        /*003a*/ 	.short	(.L_15 - .L_14)
.L_14:
        /*003c*/ 	.word	0x00000000
        /*0040*/ 	.short	0x0002
        /*0042*/ 	.short	0x0008
        /*0044*/ 	.byte	0x00, 0xf0, 0x11, 0x00


	//----- nvinfo : EIATTR_KPARAM_INFO
	.align		4
.L_15:
        /*0048*/ 	.byte	0x04, 0x17
        /*004a*/ 	.short	(.L_17 - .L_16)
.L_16:
        /*004c*/ 	.word	0x00000000
        /*0050*/ 	.short	0x0001
        /*0052*/ 	.short	0x0004
        /*0054*/ 	.byte	0x00, 0xf0, 0x11, 0x00


	//----- nvinfo : EIATTR_KPARAM_INFO
	.align		4
.L_17:
        /*0058*/ 	.byte	0x04, 0x17
        /*005a*/ 	.short	(.L_19 - .L_18)
.L_18:
        /*005c*/ 	.word	0x00000000
        /*0060*/ 	.short	0x0000
        /*0062*/ 	.short	0x0000
        /*0064*/ 	.byte	0x00, 0xf0, 0x11, 0x00


	//----- nvinfo : EIATTR_SPARSE_MMA_MASK
	.align		4
.L_19:
        /*0068*/ 	.byte	0x03, 0x50
        /*006a*/ 	.short	0x0000


	//----- nvinfo : EIATTR_MAXREG_COUNT
	.align		4
        /*006c*/ 	.byte	0x03, 0x1b
        /*006e*/ 	.short	0x00ff


	//----- nvinfo : EIATTR_NUM_BARRIERS
	.align		4
        /*0070*/ 	.byte	0x02, 0x4c
        /*0072*/ 	.byte	0x01
	.zero		1


	//----- nvinfo : EIATTR_MERCURY_ISA_VERSION
	.align		4
        /*0074*/ 	.byte	0x03, 0x5f
        /*0076*/ 	.short	0x0101


	//----- nvinfo : EIATTR_VRC_CTA_INIT_COUNT
	.align		4
        /*0078*/ 	.byte	0x02, 0x4a
	.zero		1
	.zero		1


	//----- nvinfo : EIATTR_EXIT_INSTR_OFFSETS
	.align		4
        /*007c*/ 	.byte	0x04, 0x1c
        /*007e*/ 	.short	(.L_21 - .L_20)


	//   ....[0]....
.L_20:
        /*0080*/ 	.word	0x00000040


	//   ....[1]....
        /*0084*/ 	.word	0x00000380


	//----- nvinfo : EIATTR_CBANK_PARAM_SIZE
	.align		4
.L_21:
        /*0088*/ 	.byte	0x03, 0x19
        /*008a*/ 	.short	0x0028


	//----- nvinfo : EIATTR_PARAM_CBANK
	.align		4
        /*008c*/ 	.byte	0x04, 0x0a
        /*008e*/ 	.short	(.L_23 - .L_22)
	.align		4
.L_22:
        /*0090*/ 	.word	index@(.nv.constant0._Z7_matmuljjjPKfS0_Pf)
        /*0094*/ 	.short	0x0380
        /*0096*/ 	.short	0x0028


	//----- nvinfo : EIATTR_SW_WAR
	.align		4
.L_23:
        /*0098*/ 	.byte	0x04, 0x36
        /*009a*/ 	.short	(.L_25 - .L_24)
.L_24:
        /*009c*/ 	.word	0x00000008
.L_25:


//--------------------- .nv.callgraph             --------------------------
	.section	.nv.callgraph,"",@"SHT_CUDA_CALLGRAPH"
	.align	4
	.sectionentsize	8
	.align		4
        /*0000*/ 	.word	0x00000000
	.align		4
        /*0004*/ 	.word	0xffffffff
	.align		4
        /*0008*/ 	.word	0x00000000
	.align		4
        /*000c*/ 	.word	0xfffffffe
	.align		4
        /*0010*/ 	.word	0x00000000
	.align		4
        /*0014*/ 	.word	0xfffffffd
	.align		4
        /*0018*/ 	.word	0x00000000
	.align		4
        /*001c*/ 	.word	0xfffffffc


//--------------------- .text._Z7_matmuljjjPKfS0_Pf --------------------------
	.section	.text._Z7_matmuljjjPKfS0_Pf,"ax",@progbits
	.align	128
        .global         _Z7_matmuljjjPKfS0_Pf
        .type           _Z7_matmuljjjPKfS0_Pf,@function
        .size           _Z7_matmuljjjPKfS0_Pf,(.L_x_2 - _Z7_matmuljjjPKfS0_Pf)
        .other          _Z7_matmuljjjPKfS0_Pf,@"STO_CUDA_ENTRY STV_DEFAULT"
_Z7_matmuljjjPKfS0_Pf:
.text._Z7_matmuljjjPKfS0_Pf:
[----:B------:R-:W-:Y:S08]  /*0000*/  LDC R1, c[0x0][0x37c] ;  /* 0x0000df00ff017b82 */ /* 0x000ff00000000800 */
[----:B------:R-:W0:Y:S02]  /*0010*/  LDC R0, c[0x0][0x384] ;  /* 0x0000e100ff007b82 */ /* 0x000e240000000800 */
[----:B0-----:R-:W-:-:S04]  /*0020*/  SHF.R.U32.HI R18, RZ, 0x4, R0 ;  /* 0x00000004ff127819 */ /* 0x001fc80000011600 */
[----:B------:R-:W-:-:S13]  /*0030*/  LOP3.LUT P0, R18, R18, 0xffffffe, RZ, 0xc0, !PT ;  /* 0x0ffffffe12127812 */ /* 0x000fda000780c0ff */
[----:B------:R-:W-:Y:S05]  /*0040*/  @!P0 EXIT ;  /* 0x000000000000894d */ /* 0x000fea0003800000 */
[----:B------:R-:W0:Y:S01]  /*0050*/  S2R R21, SR_TID.X ;  /* 0x0000000000157919 */ /* 0x000e220000002100 */
[----:B------:R-:W1:Y:S01]  /*0060*/  S2UR UR6, SR_CgaCtaId ;  /* 0x00000000000679c3 */ /* 0x000e620000008800 */
[----:B------:R-:W2:Y:S01]  /*0070*/  LDCU UR7, c[0x0][0x360] ;  /* 0x00006c00ff0777ac */ /* 0x000ea20008000800 */
[----:B------:R-:W3:Y:S01]  /*0080*/  S2R R19, SR_TID.Y ;  /* 0x0000000000137919 */ /* 0x000ee20000002200 */
[----:B------:R-:W4:Y:S01]  /*0090*/  LDCU UR8, c[0x0][0x364] ;  /* 0x00006c80ff0877ac */ /* 0x000f220008000800 */
[----:B------:R-:W2:Y:S04]  /*00a0*/  S2R R6, SR_CTAID.X ;  /* 0x0000000000067919 */ /* 0x000ea80000002500 */
[----:B------:R-:W4:Y:S01]  /*00b0*/  LDC.64 R4, c[0x0][0x390] ;  /* 0x0000e400ff047b82 */ /* 0x000f220000000a00 */
[----:B------:R-:W-:Y:S01]  /*00c0*/  UMOV UR4, 0x400 ;  /* 0x0000040000047882 */ /* 0x000fe20000000000 */
[----:B------:R-:W0:Y:S01]  /*00d0*/  LDCU.64 UR10, c[0x0][0x358] ;  /* 0x00006b00ff0a77ac */ /* 0x000e220008000a00 */
[----:B------:R-:W4:Y:S01]  /*00e0*/  S2R R8, SR_CTAID.Y ;  /* 0x0000000000087919 */ /* 0x000f220000002600 */
[----:B------:R-:W-:-:S04]  /*00f0*/  UIADD3 UR5, UPT, UPT, UR4, 0x4000, URZ ;  /* 0x0000400004057890 */ /* 0x000fc8000fffe0ff */
[----:B------:R-:W4:Y:S01]  /*0100*/  LDC.64 R2, c[0x0][0x398] ;  /* 0x0000e600ff027b82 */ /* 0x000f220000000a00 */
[----:B------:R-:W2:Y:S01]  /*0110*/  LDCU UR9, c[0x0][0x388] ;  /* 0x00007100ff0977ac */ /* 0x000ea20008000800 */
[----:B-1----:R-:W-:Y:S02]  /*0120*/  ULEA UR4, UR6, UR4, 0x18 ;  /* 0x0000000406047291 */ /* 0x002fe4000f8ec0ff */
[----:B------:R-:W-:Y:S01]  /*0130*/  ULEA UR5, UR6, UR5, 0x18 ;  /* 0x0000000506057291 */ /* 0x000fe2000f8ec0ff */
[----:B0-----:R-:W-:-:S04]  /*0140*/  SHF.L.U32 R20, R21, 0x1, RZ ;  /* 0x0000000115147819 */ /* 0x001fc800000006ff */
[----:B---3--:R-:W-:Y:S01]  /*0150*/  LEA R24, R19, R20, 0x6 ;  /* 0x0000001413187211 */ /* 0x008fe200078e30ff */
[----:B--2---:R-:W-:-:S03]  /*0160*/  IMAD R21, R6, UR7, R21 ;  /* 0x0000000706157c24 */ /* 0x004fc6000f8e0215 */
[C---:B------:R-:W-:Y:S01]  /*0170*/  LEA R22, R24.reuse, UR4, 0x2 ;  /* 0x0000000418167c11 */ /* 0x040fe2000f8e10ff */
[----:B------:R-:W-:Y:S01]  /*0180*/  UMOV UR4, URZ ;  /* 0x000000ff00047c82 */ /* 0x000fe20008000000 */
[----:B------:R-:W-:Y:S01]  /*0190*/  LEA R24, R24, UR5, 0x2 ;  /* 0x0000000518187c11 */ /* 0x000fe2000f8e10ff */
[----:B------:R-:W-:Y:S02]  /*01a0*/  IMAD.SHL.U32 R21, R21, 0x2, RZ ;  /* 0x0000000215157824 */ /* 0x000fe400078e00ff */
[----:B----4-:R-:W-:-:S07]  /*01b0*/  IMAD R23, R8, UR8, R19 ;  /* 0x0000000808177c24 */ /* 0x010fce000f8e0213 */
.L_x_0:
[----:B------:R-:W-:-:S06]  /*01c0*/  USHF.L.U32 UR5, UR4, 0x6, URZ ;  /* 0x0000000604057899 */ /* 0x000fcc00080006ff */
[----:B------:R-:W-:-:S05]  /*01d0*/  IADD3 R6, PT, PT, R20, UR5, RZ ;  /* 0x0000000514067c10 */ /* 0x000fca000fffe0ff */
[----:B------:R-:W-:Y:S01]  /*01e0*/  IMAD R15, R23, R0, R6 ;  /* 0x00000000170f7224 */ /* 0x000fe200078e0206 */
[----:B------:R-:W-:-:S03]  /*01f0*/  LEA R6, R19, UR5, 0x1 ;  /* 0x0000000513067c11 */ /* 0x000fc6000f8e08ff */
[C---:B------:R-:W-:Y:S01]  /*0200*/  VIADD R7, R15.reuse, 0x1 ;  /* 0x000000010f077836 */ /* 0x040fe20000000000 */
[CC--:B------:R-:W-:Y:S01]  /*0210*/  IADD3 R9, PT, PT, R15.reuse, R0.reuse, RZ ;  /* 0x000000000f097210 */ /* 0x0c0fe20007ffe0ff */
[----:B------:R-:W-:Y:S02]  /*0220*/  IMAD R13, R6, UR9, R21 ;  /* 0x00000009060d7c24 */ /* 0x000fe4000f8e0215 */
[----:B------:R-:W-:Y:S01]  /*0230*/  IMAD.WIDE.U32 R14, R15, 0x4, R4 ;  /* 0x000000040f0e7825 */ /* 0x000fe200078e0004 */
[----:B------:R-:W-:-:S03]  /*0240*/  IADD3 R11, PT, PT, R7, R0, RZ ;  /* 0x00000000070b7210 */ /* 0x000fc60007ffe0ff */
[--C-:B------:R-:W-:Y:S01]  /*0250*/  IMAD.WIDE.U32 R6, R7, 0x4, R4.reuse ;  /* 0x0000000407067825 */ /* 0x100fe200078e0004 */
[----:B0-----:R-:W2:Y:S03]  /*0260*/  LDG.E R16, desc[UR10][R14.64] ;  /* 0x0000000a0e107981 */ /* 0x001ea6000c1e1900 */
[--C-:B------:R-:W-:Y:S01]  /*0270*/  IMAD.WIDE.U32 R8, R9, 0x4, R4.reuse ;  /* 0x0000000409087825 */ /* 0x100fe200078e0004 */
[----:B------:R-:W2:Y:S03]  /*0280*/  LDG.E R17, desc[UR10][R6.64] ;  /* 0x0000000a06117981 */ /* 0x000ea6000c1e1900 */
[----:B------:R-:W-:Y:S01]  /*0290*/  IMAD.WIDE.U32 R10, R11, 0x4, R4 ;  /* 0x000000040b0a7825 */ /* 0x000fe200078e0004 */
[----:B------:R-:W3:Y:S03]  /*02a0*/  LDG.E R26, desc[UR10][R8.64] ;  /* 0x0000000a081a7981 */ /* 0x000ee6000c1e1900 */
[----:B------:R-:W-:Y:S01]  /*02b0*/  IMAD.WIDE.U32 R12, R13, 0x4, R2 ;  /* 0x000000040d0c7825 */ /* 0x000fe200078e0002 */
[----:B------:R-:W3:Y:S04]  /*02c0*/  LDG.E R27, desc[UR10][R10.64] ;  /* 0x0000000a0a1b7981 */ /* 0x000ee8000c1e1900 */
[----:B------:R-:W4:Y:S04]  /*02d0*/  LDG.E R28, desc[UR10][R12.64] ;  /* 0x0000000a0c1c7981 */ /* 0x000f28000c1e1900 */
[----:B------:R-:W4:Y:S01]  /*02e0*/  LDG.E R29, desc[UR10][R12.64+0x4] ;  /* 0x0000040a0c1d7981 */ /* 0x000f22000c1e1900 */
[----:B------:R-:W-:-:S06]  /*02f0*/  UIADD3 UR4, UPT, UPT, UR4, 0x1, URZ ;  /* 0x0000000104047890 */ /* 0x000fcc000fffe0ff */
[----:B------:R-:W-:Y:S01]  /*0300*/  ISETP.NE.AND P0, PT, R18, UR4, PT ;  /* 0x0000000412007c0c */ /* 0x000fe2000bf05270 */
[----:B--2---:R0:W-:Y:S04]  /*0310*/  STS.64 [R22], R16 ;  /* 0x0000001016007388 */ /* 0x0041e80000000a00 */
[----:B---3--:R0:W-:Y:S04]  /*0320*/  STS.64 [R22+0x100], R26 ;  /* 0x0001001a16007388 */ /* 0x0081e80000000a00 */
[----:B----4-:R0:W-:Y:S04]  /*0330*/  STS.64 [R24], R28 ;  /* 0x0000001c18007388 */ /* 0x0101e80000000a00 */
[----:B------:R0:W-:Y:S01]  /*0340*/  STS.64 [R24+0x100], R28 ;  /* 0x0001001c18007388 */ /* 0x0001e20000000a00 */
[----:B------:R-:W-:Y:S08]  /*0350*/  BAR.SYNC.DEFER_BLOCKING 0x0 ;  /* 0x0000000000007b1d */ /* 0x000ff00000010000 */
[----:B------:R-:W-:Y:S06]  /*0360*/  BAR.SYNC.DEFER_BLOCKING 0x0 ;  /* 0x0000000000007b1d */ /* 0x000fec0000010000 */
[----:B------:R-:W-:Y:S05]  /*0370*/  @P0 BRA `(.L_x_0) ;  /* 0xfffffffc00900947 */ /* 0x000fea000383ffff */
[----:B------:R-:W-:Y:S05]  /*0380*/  EXIT ;  /* 0x000000000000794d */ /* 0x000fea0003800000 */
.L_x_1:
[----:B------:R-:W-:-:S00]  /*0390*/  BRA `(.L_x_1) ;  /* 0xfffffffc00fc7947 */ /* 0x000fc0000383ffff */
[----:B------:R-:W-:-:S00]  /*03a0*/  NOP ;  /* 0x0000000000007918 */ /* 0x000fc00000000000 */
        /* <DEDUP_REMOVED lines=13> */
.L_x_2:


//--------------------- .nv.shared._Z7_matmuljjjPKfS0_Pf --------------------------
	.section	.nv.shared._Z7_matmuljjjPKfS0_Pf,"aw",@nobits
	.sectionflags	@""
	.align	4
.nv.shared._Z7_matmuljjjPKfS0_Pf:
	.zero		33792


//--------------------- .nv.shared.reserved.0     --------------------------
	.section	.nv.shared.reserved.0,"aw",@nobits
	.weak		__nv_reservedSMEM_offset_0_alias
	.size		__nv_reservedSMEM_offset_0_alias, 0, 64
	.other		__nv_reservedSMEM_offset_0_alias,@"STO_CUDA_RESERVED_SHARED STV_DEFAULT"
__nv_reservedSMEM_offset_0_alias:
	.zero		0
	.zero		64


//--------------------- .nv.constant0._Z7_matmuljjjPKfS0_Pf --------------------------
	.section	.nv.constant0._Z7_matmuljjjPKfS0_Pf,"a",@progbits
	.sectionflags	@""
	.align	4
.nv.constant0._Z7_matmuljjjPKfS0_Pf:
	.zero		936


//--------------------- SYMBOLS --------------------------

	.type		.nv.reservedSmem.offset0,@object
	.size		.nv.reservedSmem.offset0,0x4
	.type		.nv.reservedSmem.cap,@object
	.size		.nv.reservedSmem.cap,0x4
